//
// Generated by NVIDIA NVVM Compiler
//
// Compiler Build ID: CL-36424714
// Cuda compilation tools, release 13.0, V13.0.88
// Based on NVVM 20.0.0
//

.version 9.0
.target sm_100
.address_size 64

	// .globl	_Z16tissueGPU1KernelPiPfS0_S0_S0_S0_iiii

.visible .entry _Z16tissueGPU1KernelPiPfS0_S0_S0_S0_iiii(
	.param .u64 .ptr .align 1 _Z16tissueGPU1KernelPiPfS0_S0_S0_S0_iiii_param_0,
	.param .u64 .ptr .align 1 _Z16tissueGPU1KernelPiPfS0_S0_S0_S0_iiii_param_1,
	.param .u64 .ptr .align 1 _Z16tissueGPU1KernelPiPfS0_S0_S0_S0_iiii_param_2,
	.param .u64 .ptr .align 1 _Z16tissueGPU1KernelPiPfS0_S0_S0_S0_iiii_param_3,
	.param .u64 .ptr .align 1 _Z16tissueGPU1KernelPiPfS0_S0_S0_S0_iiii_param_4,
	.param .u64 .ptr .align 1 _Z16tissueGPU1KernelPiPfS0_S0_S0_S0_iiii_param_5,
	.param .u32 _Z16tissueGPU1KernelPiPfS0_S0_S0_S0_iiii_param_6,
	.param .u32 _Z16tissueGPU1KernelPiPfS0_S0_S0_S0_iiii_param_7,
	.param .u32 _Z16tissueGPU1KernelPiPfS0_S0_S0_S0_iiii_param_8,
	.param .u32 _Z16tissueGPU1KernelPiPfS0_S0_S0_S0_iiii_param_9
)
{
	.reg .pred 	%p<25>;
	.reg .b32 	%r<65>;
	.reg .b32 	%f<27>;
	.reg .b64 	%rd<38>;

	ld.param.u64 	%rd11, [_Z16tissueGPU1KernelPiPfS0_S0_S0_S0_iiii_param_0];
	ld.param.u64 	%rd12, [_Z16tissueGPU1KernelPiPfS0_S0_S0_S0_iiii_param_3];
	ld.param.u32 	%r28, [_Z16tissueGPU1KernelPiPfS0_S0_S0_S0_iiii_param_6];
	ld.param.u32 	%r30, [_Z16tissueGPU1KernelPiPfS0_S0_S0_S0_iiii_param_8];
	cvta.to.global.u64 	%rd1, %rd12;
	cvta.to.global.u64 	%rd2, %rd11;
	mov.u32 	%r32, %ntid.x;
	mov.u32 	%r33, %ctaid.x;
	mov.u32 	%r34, %tid.x;
	mad.lo.s32 	%r35, %r32, %r33, %r34;
	div.s32 	%r1, %r35, %r30;
	mul.lo.s32 	%r36, %r1, %r30;
	sub.s32 	%r2, %r35, %r36;
	setp.ge.s32 	%p1, %r1, %r28;
	mov.f32 	%f25, 0f00000000;
	@%p1 bra 	$L__BB0_6;
	setp.ge.s32 	%p2, %r2, %r28;
	mov.f32 	%f25, 0f00000000;
	@%p2 bra 	$L__BB0_4;
	ld.param.u32 	%r57, [_Z16tissueGPU1KernelPiPfS0_S0_S0_S0_iiii_param_9];
	ld.param.u32 	%r56, [_Z16tissueGPU1KernelPiPfS0_S0_S0_S0_iiii_param_7];
	ld.param.u64 	%rd34, [_Z16tissueGPU1KernelPiPfS0_S0_S0_S0_iiii_param_1];
	mul.wide.s32 	%rd13, %r1, 4;
	add.s64 	%rd14, %rd2, %rd13;
	ld.global.u32 	%r3, [%rd14];
	mul.wide.s32 	%rd15, %r28, 4;
	add.s64 	%rd16, %rd14, %rd15;
	ld.global.u32 	%r4, [%rd16];
	add.s64 	%rd17, %rd16, %rd15;
	ld.global.u32 	%r5, [%rd17];
	add.s32 	%r37, %r57, -1;
	mul.lo.s32 	%r6, %r37, %r56;
	add.s64 	%rd3, %rd2, %rd15;
	mul.wide.s32 	%rd18, %r28, 8;
	add.s64 	%rd4, %rd2, %rd18;
	cvta.to.global.u64 	%rd5, %rd34;
	mov.f32 	%f25, 0f00000000;
	mov.u32 	%r58, %r2;
$L__BB0_3:
	ld.param.u64 	%rd37, [_Z16tissueGPU1KernelPiPfS0_S0_S0_S0_iiii_param_5];
	ld.param.u64 	%rd36, [_Z16tissueGPU1KernelPiPfS0_S0_S0_S0_iiii_param_4];
	ld.param.u64 	%rd35, [_Z16tissueGPU1KernelPiPfS0_S0_S0_S0_iiii_param_2];
	mul.wide.s32 	%rd19, %r58, 4;
	cvta.to.global.u64 	%rd20, %rd37;
	add.s64 	%rd21, %rd20, %rd19;
	cvta.to.global.u64 	%rd22, %rd36;
	add.s64 	%rd23, %rd22, %rd19;
	add.s64 	%rd24, %rd3, %rd19;
	add.s64 	%rd25, %rd4, %rd19;
	add.s64 	%rd26, %rd2, %rd19;
	ld.global.u32 	%r38, [%rd26];
	ld.global.u32 	%r39, [%rd24];
	ld.global.u32 	%r40, [%rd25];
	sub.s32 	%r41, %r38, %r3;
	abs.s32 	%r42, %r41;
	sub.s32 	%r43, %r39, %r4;
	abs.s32 	%r44, %r43;
	sub.s32 	%r45, %r40, %r5;
	abs.s32 	%r46, %r45;
	add.s32 	%r47, %r42, %r6;
	add.s32 	%r48, %r47, %r44;
	add.s32 	%r49, %r48, %r46;
	mul.wide.s32 	%rd27, %r49, 4;
	add.s64 	%rd28, %rd5, %rd27;
	ld.global.f32 	%f8, [%rd28];
	ld.global.f32 	%f9, [%rd23];
	cvta.to.global.u64 	%rd29, %rd35;
	add.s64 	%rd30, %rd29, %rd27;
	ld.global.f32 	%f10, [%rd30];
	ld.global.f32 	%f11, [%rd21];
	mul.f32 	%f12, %f10, %f11;
	fma.rn.f32 	%f13, %f8, %f9, %f12;
	add.f32 	%f25, %f25, %f13;
	add.s32 	%r58, %r58, %r30;
	setp.lt.s32 	%p3, %r58, %r28;
	@%p3 bra 	$L__BB0_3;
$L__BB0_4:
	setp.ne.s32 	%p4, %r2, 0;
	@%p4 bra 	$L__BB0_6;
	mul.wide.s32 	%rd31, %r1, 4;
	add.s64 	%rd32, %rd1, %rd31;
	st.global.f32 	[%rd32], %f25;
$L__BB0_6:
	setp.lt.s32 	%p5, %r30, 2;
	@%p5 bra 	$L__BB0_24;
	mul.wide.s32 	%rd33, %r1, 4;
	add.s64 	%rd6, %rd1, %rd33;
	add.s32 	%r9, %r30, -1;
	add.s32 	%r51, %r30, -2;
	and.b32  	%r10, %r9, 3;
	setp.lt.u32 	%p6, %r51, 3;
	mov.b32 	%r62, 1;
	@%p6 bra 	$L__BB0_19;
	and.b32  	%r11, %r9, -4;
	neg.s32 	%r59, %r2;
	mov.b32 	%r61, 1;
	mov.b32 	%r60, 0;
$L__BB0_9:
	setp.ge.s32 	%p7, %r1, %r28;
	bar.sync 	0;
	setp.ne.s32 	%p8, %r59, -1;
	or.pred  	%p9, %p7, %p8;
	@%p9 bra 	$L__BB0_11;
	ld.global.f32 	%f14, [%rd6];
	add.f32 	%f15, %f25, %f14;
	st.global.f32 	[%rd6], %f15;
$L__BB0_11:
	setp.ge.s32 	%p10, %r1, %r28;
	add.s32 	%r54, %r61, 1;
	bar.sync 	0;
	setp.ne.s32 	%p11, %r2, %r54;
	or.pred  	%p12, %p10, %p11;
	@%p12 bra 	$L__BB0_13;
	ld.global.f32 	%f16, [%rd6];
	add.f32 	%f17, %f25, %f16;
	st.global.f32 	[%rd6], %f17;
$L__BB0_13:
	setp.ge.s32 	%p13, %r1, %r28;
	add.s32 	%r55, %r61, 2;
	bar.sync 	0;
	setp.ne.s32 	%p14, %r2, %r55;
	or.pred  	%p15, %p13, %p14;
	@%p15 bra 	$L__BB0_15;
	ld.global.f32 	%f18, [%rd6];
	add.f32 	%f19, %f25, %f18;
	st.global.f32 	[%rd6], %f19;
$L__BB0_15:
	setp.ge.s32 	%p16, %r1, %r28;
	add.s32 	%r16, %r61, 3;
	bar.sync 	0;
	setp.ne.s32 	%p17, %r2, %r16;
	or.pred  	%p18, %p16, %p17;
	@%p18 bra 	$L__BB0_17;
	ld.global.f32 	%f20, [%rd6];
	add.f32 	%f21, %f25, %f20;
	st.global.f32 	[%rd6], %f21;
$L__BB0_17:
	add.s32 	%r61, %r61, 4;
	add.s32 	%r60, %r60, 4;
	add.s32 	%r59, %r59, 4;
	setp.ne.s32 	%p19, %r16, %r11;
	@%p19 bra 	$L__BB0_9;
	add.s32 	%r62, %r60, 1;
$L__BB0_19:
	setp.eq.s32 	%p20, %r10, 0;
	@%p20 bra 	$L__BB0_24;
	sub.s32 	%r64, %r62, %r2;
	neg.s32 	%r63, %r10;
$L__BB0_21:
	.pragma "nounroll";
	setp.ge.s32 	%p21, %r1, %r28;
	bar.sync 	0;
	setp.ne.s32 	%p22, %r64, 0;
	or.pred  	%p23, %p21, %p22;
	@%p23 bra 	$L__BB0_23;
	ld.global.f32 	%f22, [%rd6];
	add.f32 	%f23, %f25, %f22;
	st.global.f32 	[%rd6], %f23;
$L__BB0_23:
	add.s32 	%r64, %r64, 1;
	add.s32 	%r63, %r63, 1;
	setp.ne.s32 	%p24, %r63, 0;
	@%p24 bra 	$L__BB0_21;
$L__BB0_24:
	ret;

}


// ===== COMPILED SASS (sm_100) =====

	.target	sm_100

	.elftype	@"ET_EXEC"


//--------------------- .note.nv.tkinfo           --------------------------
	.section	.note.nv.tkinfo,"",@"SHT_NOTE"
	.sectionflags	@"SHF_NOTE_NV_TKINFO"
	.tkinfo
        /*0018*/ 	.word	0x00000002
        /*0030*/ 	.string	""
        /*0030*/ 	.string	"ptxas"
        /*0030*/ 	.string	"Cuda compilation tools, release 13.0, V13.0.88"
        /*0030*/ 	.string	"Build cuda_13.0.r13.0/compiler.36424714_0"
        /*0030*/ 	.string	"-arch sm_100 -m 64 "



//--------------------- .note.nv.cuinfo           --------------------------
	.section	.note.nv.cuinfo,"",@"SHT_NOTE"
	.sectionflags	@"SHF_NOTE_NV_CUINFO"
        /*0018*/ 	.short	0x0002
        /*001a*/ 	.short	0x0064
        /*001c*/ 	.short	0x0082
	.zero		2


//--------------------- .nv.info                  --------------------------
	.section	.nv.info,"",@"SHT_CUDA_INFO"
	.align	4


	//----- nvinfo : EIATTR_REGCOUNT
	.align		4
        /*0000*/ 	.byte	0x04, 0x2f
        /*0002*/ 	.short	(.L_1 - .L_0)
	.align		4
.L_0:
        /*0004*/ 	.word	index@(_Z16tissueGPU1KernelPiPfS0_S0_S0_S0_iiii)
        /*0008*/ 	.word	0x0000001e


	//----- nvinfo : EIATTR_FRAME_SIZE
	.align		4
.L_1:
        /*000c*/ 	.byte	0x04, 0x11
        /*000e*/ 	.short	(.L_3 - .L_2)
	.align		4
.L_2:
        /*0010*/ 	.word	index@(_Z16tissueGPU1KernelPiPfS0_S0_S0_S0_iiii)
        /*0014*/ 	.word	0x00000000


	//----- nvinfo : EIATTR_MIN_STACK_SIZE
	.align		4
.L_3:
        /*0018*/ 	.byte	0x04, 0x12
        /*001a*/ 	.short	(.L_5 - .L_4)
	.align		4
.L_4:
        /*001c*/ 	.word	index@(_Z16tissueGPU1KernelPiPfS0_S0_S0_S0_iiii)
        /*0020*/ 	.word	0x00000000
.L_5:


//--------------------- .nv.compat                --------------------------
	.section	.nv.compat,"",@"SHT_CUDA_COMPAT_INFO"
	.align	4
        /*0000*/ 	.byte	0x02, 0x09, 0x00, 0x00, 0x02, 0x02, 0x01, 0x00, 0x02, 0x05, 0x05, 0x00, 0x03, 0x07, 0x01, 0x01
        /*0010*/ 	.byte	0x02, 0x03, 0x00, 0x00, 0x02, 0x06, 0x01, 0x00, 0x04, 0x0b, 0x08, 0x00, 0x09, 0x00, 0x00, 0x00
        /*0020*/ 	.byte	0x00, 0x00, 0x00, 0x00


//--------------------- .nv.info._Z16tissueGPU1KernelPiPfS0_S0_S0_S0_iiii --------------------------
	.section	.nv.info._Z16tissueGPU1KernelPiPfS0_S0_S0_S0_iiii,"",@"SHT_CUDA_INFO"
	.sectionflags	@""
	.align	4


	//----- nvinfo : EIATTR_CUDA_API_VERSION
	.align		4
        /*0000*/ 	.byte	0x04, 0x37
        /*0002*/ 	.short	(.L_7 - .L_6)
.L_6:
        /*0004*/ 	.word	0x00000082


	//----- nvinfo : EIATTR_KPARAM_INFO
	.align		4
.L_7:
        /*0008*/ 	.byte	0x04, 0x17
        /*000a*/ 	.short	(.L_9 - .L_8)
.L_8:
        /*000c*/ 	.word	0x00000000
        /*0010*/ 	.short	0x0009
        /*0012*/ 	.short	0x003c
        /*0014*/ 	.byte	0x00, 0xf0, 0x11, 0x00


	//----- nvinfo : EIATTR_KPARAM_INFO
	.align		4
.L_9:
        /*0018*/ 	.byte	0x04, 0x17
        /*001a*/ 	.short	(.L_11 - .L_10)
.L_10:
        /*001c*/ 	.word	0x00000000
        /*0020*/ 	.short	0x0008
        /*0022*/ 	.short	0x0038
        /*0024*/ 	.byte	0x00, 0xf0, 0x11, 0x00


	//----- nvinfo : EIATTR_KPARAM_INFO
	.align		4
.L_11:
        /*0028*/ 	.byte	0x04, 0x17
        /*002a*/ 	.short	(.L_13 - .L_12)
.L_12:
        /*002c*/ 	.word	0x00000000
        /*0030*/ 	.short	0x0007
        /*0032*/ 	.short	0x0034
        /*0034*/ 	.byte	0x00, 0xf0, 0x11, 0x00


	//----- nvinfo : EIATTR_KPARAM_INFO
	.align		4
.L_13:
        /*0038*/ 	.byte	0x04, 0x17
        /*003a*/ 	.short	(.L_15 - .L_14)
.L_14:
        /*003c*/ 	.word	0x00000000
        /*0040*/ 	.short	0x0006
        /*0042*/ 	.short	0x0030
        /*0044*/ 	.byte	0x00, 0xf0, 0x11, 0x00


	//----- nvinfo : EIATTR_KPARAM_INFO
	.align		4
.L_15:
        /*0048*/ 	.byte	0x04, 0x17
        /*004a*/ 	.short	(.L_17 - .L_16)
.L_16:
        /*004c*/ 	.word	0x00000000
        /*0050*/ 	.short	0x0005
        /*0052*/ 	.short	0x0028
        /*0054*/ 	.byte	0x00, 0xf5, 0x21, 0x00


	//----- nvinfo : EIATTR_KPARAM_INFO
	.align		4
.L_17:
        /*0058*/ 	.byte	0x04, 0x17
        /*005a*/ 	.short	(.L_19 - .L_18)
.L_18:
        /*005c*/ 	.word	0x00000000
        /*0060*/ 	.short	0x0004
        /*0062*/ 	.short	0x0020
        /*0064*/ 	.byte	0x00, 0xf5, 0x21, 0x00


	//----- nvinfo : EIATTR_KPARAM_INFO
	.align		4
.L_19:
        /*0068*/ 	.byte	0x04, 0x17
        /*006a*/ 	.short	(.L_21 - .L_20)
.L_20:
        /*006c*/ 	.word	0x00000000
        /*0070*/ 	.short	0x0003
        /*0072*/ 	.short	0x0018
        /*0074*/ 	.byte	0x00, 0xf5, 0x21, 0x00


	//----- nvinfo : EIATTR_KPARAM_INFO
	.align		4
.L_21:
        /*0078*/ 	.byte	0x04, 0x17
        /*007a*/ 	.short	(.L_23 - .L_22)
.L_22:
        /*007c*/ 	.word	0x00000000
        /*0080*/ 	.short	0x0002
        /*0082*/ 	.short	0x0010
        /*0084*/ 	.byte	0x00, 0xf5, 0x21, 0x00


	//----- nvinfo : EIATTR_KPARAM_INFO
	.align		4
.L_23:
        /*0088*/ 	.byte	0x04, 0x17
        /*008a*/ 	.short	(.L_25 - .L_24)
.L_24:
        /*008c*/ 	.word	0x00000000
        /*0090*/ 	.short	0x0001
        /*0092*/ 	.short	0x0008
        /*0094*/ 	.byte	0x00, 0xf5, 0x21, 0x00


	//----- nvinfo : EIATTR_KPARAM_INFO
	.align		4
.L_25:
        /*0098*/ 	.byte	0x04, 0x17
        /*009a*/ 	.short	(.L_27 - .L_26)
.L_26:
        /*009c*/ 	.word	0x00000000
        /*00a0*/ 	.short	0x0000
        /*00a2*/ 	.short	0x0000
        /*00a4*/ 	.byte	0x00, 0xf5, 0x21, 0x00


	//----- nvinfo : EIATTR_SPARSE_MMA_MASK
	.align		4
.L_27:
        /*00a8*/ 	.byte	0x03, 0x50
        /*00aa*/ 	.short	0x0000


	//----- nvinfo : EIATTR_MAXREG_COUNT
	.align		4
        /*00ac*/ 	.byte	0x03, 0x1b
        /*00ae*/ 	.short	0x00ff


	//----- nvinfo : EIATTR_NUM_BARRIERS
	.align		4
        /*00b0*/ 	.byte	0x02, 0x4c
        /*00b2*/ 	.byte	0x01
	.zero		1


	//----- nvinfo : EIATTR_MERCURY_ISA_VERSION
	.align		4
        /*00b4*/ 	.byte	0x03, 0x5f
        /*00b6*/ 	.short	0x0101


	//----- nvinfo : EIATTR_VRC_CTA_INIT_COUNT
	.align		4
        /*00b8*/ 	.byte	0x02, 0x4a
	.zero		1
	.zero		1


	//----- nvinfo : EIATTR_EXIT_INSTR_OFFSETS
	.align		4
        /*00bc*/ 	.byte	0x04, 0x1c
        /*00be*/ 	.short	(.L_29 - .L_28)


	//   ....[0]....
.L_28:
        /*00c0*/ 	.word	0x000005e0


	//   ....[1]....
        /*00c4*/ 	.word	0x000008e0


	//   ....[2]....
        /*00c8*/ 	.word	0x000009c0


	//----- nvinfo : EIATTR_CRS_STACK_SIZE
	.align		4
.L_29:
        /*00cc*/ 	.byte	0x04, 0x1e
        /*00ce*/ 	.short	(.L_31 - .L_30)
.L_30:
        /*00d0*/ 	.word	0x00000000


	//----- nvinfo : EIATTR_CBANK_PARAM_SIZE
	.align		4
.L_31:
        /*00d4*/ 	.byte	0x03, 0x19
        /*00d6*/ 	.short	0x0040


	//----- nvinfo : EIATTR_PARAM_CBANK
	.align		4
        /*00d8*/ 	.byte	0x04, 0x0a
        /*00da*/ 	.short	(.L_33 - .L_32)
	.align		4
.L_32:
        /*00dc*/ 	.word	index@(.nv.constant0._Z16tissueGPU1KernelPiPfS0_S0_S0_S0_iiii)
        /*00e0*/ 	.short	0x0380
        /*00e2*/ 	.short	0x0040


	//----- nvinfo : EIATTR_SW_WAR
	.align		4
.L_33:
        /*00e4*/ 	.byte	0x04, 0x36
        /*00e6*/ 	.short	(.L_35 - .L_34)
.L_34:
        /*00e8*/ 	.word	0x00000008
.L_35:


//--------------------- .nv.callgraph             --------------------------
	.section	.nv.callgraph,"",@"SHT_CUDA_CALLGRAPH"
	.align	4
	.sectionentsize	8
	.align		4
        /*0000*/ 	.word	0x00000000
	.align		4
        /*0004*/ 	.word	0xffffffff
	.align		4
        /*0008*/ 	.word	0x00000000
	.align		4
        /*000c*/ 	.word	0xfffffffe
	.align		4
        /*0010*/ 	.word	0x00000000
	.align		4
        /*0014*/ 	.word	0xfffffffd
	.align		4
        /*0018*/ 	.word	0x00000000
	.align		4
        /*001c*/ 	.word	0xfffffffc


//--------------------- .text._Z16tissueGPU1KernelPiPfS0_S0_S0_S0_iiii --------------------------
	.section	.text._Z16tissueGPU1KernelPiPfS0_S0_S0_S0_iiii,"ax",@progbits
	.align	128
        .global         _Z16tissueGPU1KernelPiPfS0_S0_S0_S0_iiii
        .type           _Z16tissueGPU1KernelPiPfS0_S0_S0_S0_iiii,@function
        .size           _Z16tissueGPU1KernelPiPfS0_S0_S0_S0_iiii,(.L_x_9 - _Z16tissueGPU1KernelPiPfS0_S0_S0_S0_iiii)
        .other          _Z16tissueGPU1KernelPiPfS0_S0_S0_S0_iiii,@"STO_CUDA_ENTRY STV_DEFAULT"
_Z16tissueGPU1KernelPiPfS0_S0_S0_S0_iiii:
.text._Z16tissueGPU1KernelPiPfS0_S0_S0_S0_iiii:
[----:B------:R-:W-:Y:S08]  /*0000*/  LDC R1, c[0x0][0x37c] ;  /* 0x0000df00ff017b82 */ /* 0x000ff00000000800 */
[----:B------:R-:W0:Y:S01]  /*0010*/  LDC R0, c[0x0][0x3b8] ;  /* 0x0000ee00ff007b82 */ /* 0x000e220000000800 */
[----:B------:R-:W1:Y:S01]  /*0020*/  S2R R5, SR_CTAID.X ;  /* 0x0000000000057919 */ /* 0x000e620000002500 */
[----:B------:R-:W1:Y:S01]  /*0030*/  LDCU UR4, c[0x0][0x360] ;  /* 0x00006c00ff0477ac */ /* 0x000e620008000800 */
[----:B------:R-:W-:Y:S01]  /*0040*/  BSSY.RECONVERGENT B0, `(.L_x_0) ;  /* 0x0000058000007945 */ /* 0x000fe20003800200 */
[----:B------:R-:W-:Y:S01]  /*0050*/  IMAD.MOV.U32 R23, RZ, RZ, RZ ;  /* 0x000000ffff177224 */ /* 0x000fe200078e00ff */
[----:B------:R-:W1:Y:S01]  /*0060*/  S2R R6, SR_TID.X ;  /* 0x0000000000067919 */ /* 0x000e620000002100 */
[----:B------:R-:W2:Y:S01]  /*0070*/  LDCU.64 UR8, c[0x0][0x358] ;  /* 0x00006b00ff0877ac */ /* 0x000ea20008000a00 */
[----:B0-----:R-:W-:-:S04]  /*0080*/  IABS R7, R0 ;  /* 0x0000000000077213 */ /* 0x001fc80000000000 */
[----:B------:R-:W0:Y:S01]  /*0090*/  I2F.RP R4, R7 ;  /* 0x0000000700047306 */ /* 0x000e220000209400 */
[----:B-1----:R-:W-:Y:S01]  /*00a0*/  IMAD R5, R5, UR4, R6 ;  /* 0x0000000405057c24 */ /* 0x002fe2000f8e0206 */
[----:B------:R-:W1:Y:S06]  /*00b0*/  LDCU UR4, c[0x0][0x3b4] ;  /* 0x00007680ff0477ac */ /* 0x000e6c0008000800 */
[----:B0-----:R-:W0:Y:S02]  /*00c0*/  MUFU.RCP R4, R4 ;  /* 0x0000000400047308 */ /* 0x001e240000001000 */
[----:B0-----:R-:W-:Y:S01]  /*00d0*/  VIADD R2, R4, 0xffffffe ;  /* 0x0ffffffe04027836 */ /* 0x001fe20000000000 */
[----:B------:R-:W-:-:S05]  /*00e0*/  IABS R4, R5 ;  /* 0x0000000500047213 */ /* 0x000fca0000000000 */
[----:B------:R0:W3:Y:S02]  /*00f0*/  F2I.FTZ.U32.TRUNC.NTZ R3, R2 ;  /* 0x0000000200037305 */ /* 0x0000e4000021f000 */
[----:B0-----:R-:W-:Y:S02]  /*0100*/  HFMA2 R2, -RZ, RZ, 0, 0 ;  /* 0x00000000ff027431 */ /* 0x001fe400000001ff */
[----:B---3--:R-:W-:-:S04]  /*0110*/  IMAD.MOV R8, RZ, RZ, -R3 ;  /* 0x000000ffff087224 */ /* 0x008fc800078e0a03 */
[----:B------:R-:W-:-:S04]  /*0120*/  IMAD R9, R8, R7, RZ ;  /* 0x0000000708097224 */ /* 0x000fc800078e02ff */
[----:B------:R-:W-:-:S06]  /*0130*/  IMAD.HI.U32 R3, R3, R9, R2 ;  /* 0x0000000903037227 */ /* 0x000fcc00078e0002 */
[----:B------:R-:W-:-:S04]  /*0140*/  IMAD.HI.U32 R3, R3, R4, RZ ;  /* 0x0000000403037227 */ /* 0x000fc800078e00ff */
[----:B------:R-:W-:-:S04]  /*0150*/  IMAD.MOV R2, RZ, RZ, -R3 ;  /* 0x000000ffff027224 */ /* 0x000fc800078e0a03 */
[----:B------:R-:W-:Y:S01]  /*0160*/  IMAD R2, R7, R2, R4 ;  /* 0x0000000207027224 */ /* 0x000fe200078e0204 */
[----:B------:R-:W-:-:S04]  /*0170*/  LOP3.LUT R4, R5, R0, RZ, 0x3c, !PT ;  /* 0x0000000005047212 */ /* 0x000fc800078e3cff */
[----:B------:R-:W-:Y:S02]  /*0180*/  ISETP.GT.U32.AND P2, PT, R7, R2, PT ;  /* 0x000000020700720c */ /* 0x000fe40003f44070 */
[----:B------:R-:W-:-:S11]  /*0190*/  ISETP.GE.AND P1, PT, R4, RZ, PT ;  /* 0x000000ff0400720c */ /* 0x000fd60003f26270 */
[----:B------:R-:W-:Y:S01]  /*01a0*/  @!P2 IMAD.IADD R2, R2, 0x1, -R7 ;  /* 0x000000010202a824 */ /* 0x000fe200078e0a07 */
[----:B------:R-:W-:Y:S02]  /*01b0*/  @!P2 IADD3 R3, PT, PT, R3, 0x1, RZ ;  /* 0x000000010303a810 */ /* 0x000fe40007ffe0ff */
[----:B------:R-:W-:Y:S02]  /*01c0*/  ISETP.NE.AND P2, PT, R0, RZ, PT ;  /* 0x000000ff0000720c */ /* 0x000fe40003f45270 */
[----:B------:R-:W-:Y:S02]  /*01d0*/  ISETP.GE.U32.AND P0, PT, R2, R7, PT ;  /* 0x000000070200720c */ /* 0x000fe40003f06070 */
[----:B------:R-:W0:Y:S11]  /*01e0*/  LDC R2, c[0x0][0x3b0] ;  /* 0x0000ec00ff027b82 */ /* 0x000e360000000800 */
[----:B------:R-:W-:-:S04]  /*01f0*/  @P0 VIADD R3, R3, 0x1 ;  /* 0x0000000103030836 */ /* 0x000fc80000000000 */
[----:B------:R-:W-:Y:S01]  /*0200*/  @!P1 IMAD.MOV R3, RZ, RZ, -R3 ;  /* 0x000000ffff039224 */ /* 0x000fe200078e0a03 */
[----:B------:R-:W-:-:S04]  /*0210*/  @!P2 LOP3.LUT R3, RZ, R0, RZ, 0x33, !PT ;  /* 0x00000000ff03a212 */ /* 0x000fc800078e33ff */
[C---:B------:R-:W-:Y:S02]  /*0220*/  IADD3 R4, PT, PT, -R3.reuse, RZ, RZ ;  /* 0x000000ff03047210 */ /* 0x040fe40007ffe1ff */
[----:B0-----:R-:W-:-:S03]  /*0230*/  ISETP.GE.AND P0, PT, R3, R2, PT ;  /* 0x000000020300720c */ /* 0x001fc60003f06270 */
[----:B------:R-:W-:-:S10]  /*0240*/  IMAD R5, R0, R4, R5 ;  /* 0x0000000400057224 */ /* 0x000fd400078e0205 */
[----:B-12---:R-:W-:Y:S05]  /*0250*/  @P0 BRA `(.L_x_1) ;  /* 0x0000000000d80947 */ /* 0x006fea0003800000 */
[C---:B------:R-:W-:Y:S01]  /*0260*/  ISETP.GE.AND P0, PT, R5.reuse, R2, PT ;  /* 0x000000020500720c */ /* 0x040fe20003f06270 */
[----:B------:R-:W-:Y:S01]  /*0270*/  BSSY.RECONVERGENT B1, `(.L_x_2) ;  /* 0x0000031000017945 */ /* 0x000fe20003800200 */
[----:B------:R-:W-:Y:S02]  /*0280*/  ISETP.NE.AND P1, PT, R5, RZ, PT ;  /* 0x000000ff0500720c */ /* 0x000fe40003f25270 */
[----:B------:R-:W-:-:S09]  /*0290*/  MOV R23, RZ ;  /* 0x000000ff00177202 */ /* 0x000fd20000000f00 */
[----:B------:R-:W-:Y:S05]  /*02a0*/  @P0 BRA `(.L_x_3) ;  /* 0x0000000000b40947 */ /* 0x000fea0003800000 */
[----:B------:R-:W0:Y:S08]  /*02b0*/  LDC.64 R8, c[0x0][0x380] ;  /* 0x0000e000ff087b82 */ /* 0x000e300000000a00 */
[----:B------:R-:W1:Y:S01]  /*02c0*/  LDC R4, c[0x0][0x3bc] ;  /* 0x0000ef00ff047b82 */ /* 0x000e620000000800 */
[----:B0-----:R-:W-:-:S05]  /*02d0*/  IMAD.WIDE R14, R3, 0x4, R8 ;  /* 0x00000004030e7825 */ /* 0x001fca00078e0208 */
[----:B------:R0:W5:Y:S01]  /*02e0*/  LDG.E R6, desc[UR8][R14.64] ;  /* 0x000000080e067981 */ /* 0x000162000c1e1900 */
[----:B------:R-:W-:-:S05]  /*02f0*/  IMAD.WIDE R16, R2, 0x4, R14 ;  /* 0x0000000402107825 */ /* 0x000fca00078e020e */
[----:B------:R0:W5:Y:S01]  /*0300*/  LDG.E R7, desc[UR8][R16.64] ;  /* 0x0000000810077981 */ /* 0x000162000c1e1900 */
[----:B------:R-:W-:-:S05]  /*0310*/  IMAD.WIDE R18, R2, 0x4, R16 ;  /* 0x0000000402127825 */ /* 0x000fca00078e0210 */
[----:B------:R0:W5:Y:S01]  /*0320*/  LDG.E R22, desc[UR8][R18.64] ;  /* 0x0000000812167981 */ /* 0x000162000c1e1900 */
[----:B------:R-:W-:Y:S01]  /*0330*/  IMAD.MOV.U32 R23, RZ, RZ, RZ ;  /* 0x000000ffff177224 */ /* 0x000fe200078e00ff */
[----:B------:R-:W-:Y:S01]  /*0340*/  MOV R25, R5 ;  /* 0x0000000500197202 */ /* 0x000fe20000000f00 */
[----:B------:R-:W-:-:S04]  /*0350*/  IMAD.WIDE R10, R2, 0x4, R8 ;  /* 0x00000004020a7825 */ /* 0x000fc800078e0208 */
[----:B------:R-:W-:-:S04]  /*0360*/  IMAD.WIDE R12, R2, 0x8, R8 ;  /* 0x00000008020c7825 */ /* 0x000fc800078e0208 */
[----:B01----:R-:W-:-:S07]  /*0370*/  VIADD R4, R4, 0xffffffff ;  /* 0xffffffff04047836 */ /* 0x003fce0000000000 */
.L_x_4:
[----:B------:R-:W-:-:S04]  /*0380*/  IMAD.WIDE R14, R25, 0x4, R8 ;  /* 0x00000004190e7825 */ /* 0x000fc800078e0208 */
[C---:B------:R-:W-:Y:S02]  /*0390*/  IMAD.WIDE R16, R25.reuse, 0x4, R10 ;  /* 0x0000000419107825 */ /* 0x040fe400078e020a */
[----:B------:R-:W2:Y:S02]  /*03a0*/  LDG.E R15, desc[UR8][R14.64] ;  /* 0x000000080e0f7981 */ /* 0x000ea4000c1e1900 */
[----:B------:R-:W-:Y:S02]  /*03b0*/  IMAD.WIDE R18, R25, 0x4, R12 ;  /* 0x0000000419127825 */ /* 0x000fe400078e020c */
[----:B------:R-:W3:Y:S04]  /*03c0*/  LDG.E R16, desc[UR8][R16.64] ;  /* 0x0000000810107981 */ /* 0x000ee8000c1e1900 */
[----:B------:R-:W4:Y:S01]  /*03d0*/  LDG.E R19, desc[UR8][R18.64] ;  /* 0x0000000812137981 */ /* 0x000f22000c1e1900 */
[----:B--2--5:R-:W-:-:S02]  /*03e0*/  IADD3 R20, PT, PT, -R6, R15, RZ ;  /* 0x0000000f06147210 */ /* 0x024fc40007ffe1ff */
[----:B------:R-:W0:Y:S02]  /*03f0*/  LDC.64 R14, c[0x0][0x390] ;  /* 0x0000e400ff0e7b82 */ /* 0x000e240000000a00 */
[----:B------:R-:W-:Y:S01]  /*0400*/  IABS R27, R20 ;  /* 0x00000014001b7213 */ /* 0x000fe20000000000 */
[----:B---3--:R-:W-:Y:S01]  /*0410*/  IMAD.IADD R21, R16, 0x1, -R7 ;  /* 0x0000000110157824 */ /* 0x008fe200078e0a07 */
[----:B----4-:R-:W-:-:S03]  /*0420*/  IADD3 R20, PT, PT, -R22, R19, RZ ;  /* 0x0000001316147210 */ /* 0x010fc60007ffe1ff */
[----:B------:R-:W-:Y:S01]  /*0430*/  IMAD R27, R4, UR4, R27 ;  /* 0x00000004041b7c24 */ /* 0x000fe2000f8e021b */
[----:B------:R-:W-:Y:S01]  /*0440*/  IABS R24, R21 ;  /* 0x0000001500187213 */ /* 0x000fe20000000000 */
[----:B------:R-:W1:Y:S01]  /*0450*/  LDC.64 R18, c[0x0][0x388] ;  /* 0x0000e200ff127b82 */ /* 0x000e620000000a00 */
[----:B------:R-:W-:-:S04]  /*0460*/  IABS R16, R20 ;  /* 0x0000001400107213 */ /* 0x000fc80000000000 */
[----:B------:R-:W-:-:S03]  /*0470*/  IADD3 R27, PT, PT, R16, R27, R24 ;  /* 0x0000001b101b7210 */ /* 0x000fc60007ffe018 */
[----:B------:R-:W2:Y:S02]  /*0480*/  LDC.64 R20, c[0x0][0x3a8] ;  /* 0x0000ea00ff147b82 */ /* 0x000ea40000000a00 */
[----:B0-----:R-:W-:-:S06]  /*0490*/  IMAD.WIDE R14, R27, 0x4, R14 ;  /* 0x000000041b0e7825 */ /* 0x001fcc00078e020e */
[----:B------:R-:W0:Y:S01]  /*04a0*/  LDC.64 R16, c[0x0][0x3a0] ;  /* 0x0000e800ff107b82 */ /* 0x000e220000000a00 */
[----:B------:R-:W3:Y:S01]  /*04b0*/  LDG.E R15, desc[UR8][R14.64] ;  /* 0x000000080e0f7981 */ /* 0x000ee2000c1e1900 */
[----:B-1----:R-:W-:-:S06]  /*04c0*/  IMAD.WIDE R18, R27, 0x4, R18 ;  /* 0x000000041b127825 */ /* 0x002fcc00078e0212 */
[----:B------:R-:W4:Y:S01]  /*04d0*/  LDG.E R18, desc[UR8][R18.64] ;  /* 0x0000000812127981 */ /* 0x000f22000c1e1900 */
[----:B--2---:R-:W-:-:S06]  /*04e0*/  IMAD.WIDE R20, R25, 0x4, R20 ;  /* 0x0000000419147825 */ /* 0x004fcc00078e0214 */
[----:B------:R-:W3:Y:S01]  /*04f0*/  LDG.E R20, desc[UR8][R20.64] ;  /* 0x0000000814147981 */ /* 0x000ee2000c1e1900 */
[----:B0-----:R-:W-:-:S06]  /*0500*/  IMAD.WIDE R16, R25, 0x4, R16 ;  /* 0x0000000419107825 */ /* 0x001fcc00078e0210 */
[----:B------:R-:W4:Y:S01]  /*0510*/  LDG.E R17, desc[UR8][R16.64] ;  /* 0x0000000810117981 */ /* 0x000f22000c1e1900 */
[----:B------:R-:W-:-:S05]  /*0520*/  IMAD.IADD R25, R25, 0x1, R0 ;  /* 0x0000000119197824 */ /* 0x000fca00078e0200 */
[----:B------:R-:W-:Y:S01]  /*0530*/  ISETP.GE.AND P0, PT, R25, R2, PT ;  /* 0x000000021900720c */ /* 0x000fe20003f06270 */
[----:B---3--:R-:W-:-:S04]  /*0540*/  FMUL R27, R15, R20 ;  /* 0x000000140f1b7220 */ /* 0x008fc80000400000 */
[----:B----4-:R-:W-:-:S04]  /*0550*/  FFMA R24, R18, R17, R27 ;  /* 0x0000001112187223 */ /* 0x010fc8000000001b */
[----:B------:R-:W-:-:S04]  /*0560*/  FADD R23, R24, R23 ;  /* 0x0000001718177221 */ /* 0x000fc80000000000 */
[----:B------:R-:W-:Y:S05]  /*0570*/  @!P0 BRA `(.L_x_4) ;  /* 0xfffffffc00808947 */ /* 0x000fea000383ffff */
.L_x_3:
[----:B------:R-:W-:Y:S05]  /*0580*/  BSYNC.RECONVERGENT B1 ;  /* 0x0000000000017941 */ /* 0x000fea0003800200 */
.L_x_2:
[----:B------:R-:W0:Y:S02]  /*0590*/  @!P1 LDC.64 R6, c[0x0][0x398] ;  /* 0x0000e600ff069b82 */ /* 0x000e240000000a00 */
[----:B0-----:R-:W-:-:S05]  /*05a0*/  @!P1 IMAD.WIDE R6, R3, 0x4, R6 ;  /* 0x0000000403069825 */ /* 0x001fca00078e0206 */
[----:B------:R0:W-:Y:S02]  /*05b0*/  @!P1 STG.E desc[UR8][R6.64], R23 ;  /* 0x0000001706009986 */ /* 0x0001e4000c101908 */
.L_x_1:
[----:B------:R-:W-:Y:S05]  /*05c0*/  BSYNC.RECONVERGENT B0 ;  /* 0x0000000000007941 */ /* 0x000fea0003800200 */
.L_x_0:
[----:B------:R-:W-:-:S13]  /*05d0*/  ISETP.GE.AND P0, PT, R0, 0x2, PT ;  /* 0x000000020000780c */ /* 0x000fda0003f06270 */
[----:B------:R-:W-:Y:S05]  /*05e0*/  @!P0 EXIT ;  /* 0x000000000000894d */ /* 0x000fea0003800000 */
[----:B0-----:R-:W0:Y:S01]  /*05f0*/  LDC.64 R6, c[0x0][0x398] ;  /* 0x0000e600ff067b82 */ /* 0x001e220000000a00 */
[C---:B------:R-:W-:Y:S01]  /*0600*/  IADD3 R2, PT, PT, R0.reuse, -0x2, RZ ;  /* 0xfffffffe00027810 */ /* 0x040fe20007ffe0ff */
[----:B------:R-:W-:Y:S01]  /*0610*/  VIADD R0, R0, 0xffffffff ;  /* 0xffffffff00007836 */ /* 0x000fe20000000000 */
[----:B------:R-:W-:Y:S02]  /*0620*/  UMOV UR4, 0x1 ;  /* 0x0000000100047882 */ /* 0x000fe40000000000 */
[----:B------:R-:W-:Y:S02]  /*0630*/  ISETP.GE.U32.AND P0, PT, R2, 0x3, PT ;  /* 0x000000030200780c */ /* 0x000fe40003f06070 */
[----:B------:R-:W-:Y:S01]  /*0640*/  LOP3.LUT R2, R0, 0x3, RZ, 0xc0, !PT ;  /* 0x0000000300027812 */ /* 0x000fe200078ec0ff */
[----:B0-----:R-:W-:-:S10]  /*0650*/  IMAD.WIDE R6, R3, 0x4, R6 ;  /* 0x0000000403067825 */ /* 0x001fd400078e0206 */
[----:B------:R-:W-:Y:S05]  /*0660*/  @!P0 BRA `(.L_x_5) ;  /* 0x0000000000988947 */ /* 0x000fea0003800000 */
[----:B------:R-:W-:Y:S01]  /*0670*/  LOP3.LUT R0, R0, 0xfffffffc, RZ, 0xc0, !PT ;  /* 0xfffffffc00007812 */ /* 0x000fe200078ec0ff */
[----:B------:R-:W0:Y:S01]  /*0680*/  LDCU UR7, c[0x0][0x3b0] ;  /* 0x00007600ff0777ac */ /* 0x000e220008000800 */
[----:B------:R-:W-:Y:S01]  /*0690*/  IADD3 R4, PT, PT, -R5, RZ, RZ ;  /* 0x000000ff05047210 */ /* 0x000fe20007ffe1ff */
[----:B------:R-:W-:Y:S01]  /*06a0*/  UMOV UR5, 0x1 ;  /* 0x0000000100057882 */ /* 0x000fe20000000000 */
[----:B------:R-:W-:-:S05]  /*06b0*/  UMOV UR4, URZ ;  /* 0x000000ff00047c82 */ /* 0x000fca0008000000 */
.L_x_6:
[----:B------:R-:W-:Y:S01]  /*06c0*/  BAR.SYNC.DEFER_BLOCKING 0x0 ;  /* 0x0000000000007b1d */ /* 0x000fe20000010000 */
[----:B------:R-:W-:-:S04]  /*06d0*/  ISETP.NE.AND P0, PT, R4, -0x1, PT ;  /* 0xffffffff0400780c */ /* 0x000fc80003f05270 */
[----:B0-----:R-:W-:-:S13]  /*06e0*/  ISETP.GE.OR P1, PT, R3, UR7, P0 ;  /* 0x0000000703007c0c */ /* 0x001fda0008726670 */
[----:B------:R-:W2:Y:S01]  /*06f0*/  @!P1 LDG.E R8, desc[UR8][R6.64] ;  /* 0x0000000806089981 */ /* 0x000ea2000c1e1900 */
[----:B------:R-:W-:-:S06]  /*0700*/  UIADD3 UR6, UPT, UPT, UR5, 0x1, URZ ;  /* 0x0000000105067890 */ /* 0x000fcc000fffe0ff */
[----:B------:R-:W-:-:S04]  /*0710*/  ISETP.NE.AND P0, PT, R5, UR6, PT ;  /* 0x0000000605007c0c */ /* 0x000fc8000bf05270 */
[----:B------:R-:W-:Y:S01]  /*0720*/  ISETP.GE.OR P0, PT, R3, UR7, P0 ;  /* 0x0000000703007c0c */ /* 0x000fe20008706670 */
[----:B--2---:R-:W-:-:S05]  /*0730*/  @!P1 FADD R9, R8, R23 ;  /* 0x0000001708099221 */ /* 0x004fca0000000000 */
[----:B------:R0:W-:Y:S01]  /*0740*/  @!P1 STG.E desc[UR8][R6.64], R9 ;  /* 0x0000000906009986 */ /* 0x0001e2000c101908 */
[----:B------:R-:W-:Y:S06]  /*0750*/  BAR.SYNC.DEFER_BLOCKING 0x0 ;  /* 0x0000000000007b1d */ /* 0x000fec0000010000 */
[----:B------:R-:W2:Y:S01]  /*0760*/  @!P0 LDG.E R8, desc[UR8][R6.64] ;  /* 0x0000000806088981 */ /* 0x000ea2000c1e1900 */
[----:B------:R-:W-:-:S06]  /*0770*/  UIADD3 UR6, UPT, UPT, UR5, 0x2, URZ ;  /* 0x0000000205067890 */ /* 0x000fcc000fffe0ff */
[----:B------:R-:W-:-:S04]  /*0780*/  ISETP.NE.AND P1, PT, R5, UR6, PT ;  /* 0x0000000605007c0c */ /* 0x000fc8000bf25270 */
[----:B------:R-:W-:Y:S01]  /*0790*/  ISETP.GE.OR P1, PT, R3, UR7, P1 ;  /* 0x0000000703007c0c */ /* 0x000fe20008f26670 */
[----:B--2---:R-:W-:-:S05]  /*07a0*/  @!P0 FADD R11, R8, R23 ;  /* 0x00000017080b8221 */ /* 0x004fca0000000000 */
[----:B------:R1:W-:Y:S01]  /*07b0*/  @!P0 STG.E desc[UR8][R6.64], R11 ;  /* 0x0000000b06008986 */ /* 0x0003e2000c101908 */
[----:B------:R-:W-:Y:S06]  /*07c0*/  BAR.SYNC.DEFER_BLOCKING 0x0 ;  /* 0x0000000000007b1d */ /* 0x000fec0000010000 */
[----:B------:R-:W0:Y:S01]  /*07d0*/  @!P1 LDG.E R8, desc[UR8][R6.64] ;  /* 0x0000000806089981 */ /* 0x000e22000c1e1900 */
[----:B------:R-:W-:-:S06]  /*07e0*/  UIADD3 UR6, UPT, UPT, UR5, 0x3, URZ ;  /* 0x0000000305067890 */ /* 0x000fcc000fffe0ff */
[----:B------:R-:W-:-:S04]  /*07f0*/  ISETP.NE.AND P0, PT, R5, UR6, PT ;  /* 0x0000000605007c0c */ /* 0x000fc8000bf05270 */
[----:B------:R-:W-:Y:S01]  /*0800*/  ISETP.GE.OR P0, PT, R3, UR7, P0 ;  /* 0x0000000703007c0c */ /* 0x000fe20008706670 */
[----:B0-----:R-:W-:-:S05]  /*0810*/  @!P1 FADD R9, R8, R23 ;  /* 0x0000001708099221 */ /* 0x001fca0000000000 */
[----:B------:R1:W-:Y:S01]  /*0820*/  @!P1 STG.E desc[UR8][R6.64], R9 ;  /* 0x0000000906009986 */ /* 0x0003e2000c101908 */
[----:B------:R-:W-:Y:S06]  /*0830*/  BAR.SYNC.DEFER_BLOCKING 0x0 ;  /* 0x0000000000007b1d */ /* 0x000fec0000010000 */
[----:B------:R-:W2:Y:S01]  /*0840*/  @!P0 LDG.E R8, desc[UR8][R6.64] ;  /* 0x0000000806088981 */ /* 0x000ea2000c1e1900 */
[----:B------:R-:W-:Y:S01]  /*0850*/  UIADD3 UR4, UPT, UPT, UR4, 0x4, URZ ;  /* 0x0000000404047890 */ /* 0x000fe2000fffe0ff */
[----:B------:R-:W-:Y:S01]  /*0860*/  VIADD R4, R4, 0x4 ;  /* 0x0000000404047836 */ /* 0x000fe20000000000 */
[----:B------:R-:W-:Y:S01]  /*0870*/  UIADD3 UR5, UPT, UPT, UR5, 0x4, URZ ;  /* 0x0000000405057890 */ /* 0x000fe2000fffe0ff */
[----:B--2---:R-:W-:-:S05]  /*0880*/  @!P0 FADD R13, R8, R23 ;  /* 0x00000017080d8221 */ /* 0x004fca0000000000 */
[----:B------:R1:W-:Y:S01]  /*0890*/  @!P0 STG.E desc[UR8][R6.64], R13 ;  /* 0x0000000d06008986 */ /* 0x0003e2000c101908 */
[----:B------:R-:W-:-:S13]  /*08a0*/  ISETP.NE.AND P0, PT, R0, UR6, PT ;  /* 0x0000000600007c0c */ /* 0x000fda000bf05270 */
[----:B-1----:R-:W-:Y:S05]  /*08b0*/  @P0 BRA `(.L_x_6) ;  /* 0xfffffffc00800947 */ /* 0x002fea000383ffff */
[----:B------:R-:W-:-:S12]  /*08c0*/  UIADD3 UR4, UPT, UPT, UR4, 0x1, URZ ;  /* 0x0000000104047890 */ /* 0x000fd8000fffe0ff */
.L_x_5:
[----:B------:R-:W-:-:S13]  /*08d0*/  ISETP.NE.AND P0, PT, R2, RZ, PT ;  /* 0x000000ff0200720c */ /* 0x000fda0003f05270 */
[----:B------:R-:W-:Y:S05]  /*08e0*/  @!P0 EXIT ;  /* 0x000000000000894d */ /* 0x000fea0003800000 */
[----:B------:R-:W-:Y:S01]  /*08f0*/  IADD3 R5, PT, PT, -R5, UR4, RZ ;  /* 0x0000000405057c10 */ /* 0x000fe2000fffe1ff */
[----:B------:R-:W0:Y:S01]  /*0900*/  LDCU UR5, c[0x0][0x3b0] ;  /* 0x00007600ff0577ac */ /* 0x000e220008000800 */
[----:B------:R-:W-:-:S07]  /*0910*/  IADD3 R2, PT, PT, -R2, RZ, RZ ;  /* 0x000000ff02027210 */ /* 0x000fce0007ffe1ff */
.L_x_7:
[----:B------:R-:W-:Y:S01]  /*0920*/  BAR.SYNC.DEFER_BLOCKING 0x0 ;  /* 0x0000000000007b1d */ /* 0x000fe20000010000 */
[----:B------:R-:W-:-:S04]  /*0930*/  ISETP.NE.AND P0, PT, R5, RZ, PT ;  /* 0x000000ff0500720c */ /* 0x000fc80003f05270 */
[----:B0-----:R-:W-:-:S13]  /*0940*/  ISETP.GE.OR P0, PT, R3, UR5, P0 ;  /* 0x0000000503007c0c */ /* 0x001fda0008706670 */
[----:B------:R-:W2:Y:S01]  /*0950*/  @!P0 LDG.E R0, desc[UR8][R6.64] ;  /* 0x0000000806008981 */ /* 0x000ea2000c1e1900 */
[----:B------:R-:W-:Y:S01]  /*0960*/  VIADD R2, R2, 0x1 ;  /* 0x0000000102027836 */ /* 0x000fe20000000000 */
[----:B------:R-:W-:Y:S01]  /*0970*/  IADD3 R5, PT, PT, R5, 0x1, RZ ;  /* 0x0000000105057810 */ /* 0x000fe20007ffe0ff */
[----:B--2---:R-:W-:-:S05]  /*0980*/  @!P0 FADD R9, R0, R23 ;  /* 0x0000001700098221 */ /* 0x004fca0000000000 */
[----:B------:R1:W-:Y:S01]  /*0990*/  @!P0 STG.E desc[UR8][R6.64], R9 ;  /* 0x0000000906008986 */ /* 0x0003e2000c101908 */
[----:B------:R-:W-:-:S13]  /*09a0*/  ISETP.NE.AND P0, PT, R2, RZ, PT ;  /* 0x000000ff0200720c */ /* 0x000fda0003f05270 */
[----:B-1----:R-:W-:Y:S05]  /*09b0*/  @P0 BRA `(.L_x_7) ;  /* 0xfffffffc00d80947 */ /* 0x002fea000383ffff */
[----:B------:R-:W-:Y:S05]  /*09c0*/  EXIT ;  /* 0x000000000000794d */ /* 0x000fea0003800000 */
.L_x_8:
[----:B------:R-:W-:-:S00]  /*09d0*/  BRA `(.L_x_8) ;  /* 0xfffffffc00fc7947 */ /* 0x000fc0000383ffff */
[----:B------:R-:W-:-:S00]  /*09e0*/  NOP ;  /* 0x0000000000007918 */ /* 0x000fc00000000000 */
        /* <DEDUP_REMOVED lines=9> */
.L_x_9:


//--------------------- .nv.shared.reserved.0     --------------------------
	.section	.nv.shared.reserved.0,"aw",@nobits
	.weak		__nv_reservedSMEM_offset_0_alias
	.size		__nv_reservedSMEM_offset_0_alias, 0, 64
	.other		__nv_reservedSMEM_offset_0_alias,@"STO_CUDA_RESERVED_SHARED STV_DEFAULT"
__nv_reservedSMEM_offset_0_alias:
	.zero		0
	.zero		64


//--------------------- .nv.constant0._Z16tissueGPU1KernelPiPfS0_S0_S0_S0_iiii --------------------------
	.section	.nv.constant0._Z16tissueGPU1KernelPiPfS0_S0_S0_S0_iiii,"a",@progbits
	.sectionflags	@""
	.align	4
.nv.constant0._Z16tissueGPU1KernelPiPfS0_S0_S0_S0_iiii:
	.zero		960


//--------------------- SYMBOLS --------------------------

	.type		.nv.reservedSmem.offset0,@object
	.size		.nv.reservedSmem.offset0,0x4
